//
// Generated by NVIDIA NVVM Compiler
//
// Compiler Build ID: CL-36424714
// Cuda compilation tools, release 13.0, V13.0.88
// Based on NVVM 20.0.0
//

.version 9.0
.target sm_100
.address_size 64

	// .globl	_Z12hello_kernelv
.extern .func  (.param .b32 func_retval0) vprintf
(
	.param .b64 vprintf_param_0,
	.param .b64 vprintf_param_1
)
;
.global .align 1 .b8 $str[26] = {72, 101, 108, 108, 111, 32, 102, 114, 111, 109, 32, 71, 80, 85, 32, 116, 104, 114, 101, 97, 100, 32, 37, 100, 10};

.visible .entry _Z12hello_kernelv()
{
	.local .align 8 .b8 	__local_depot0[8];
	.reg .b64 	%SP;
	.reg .b64 	%SPL;
	.reg .b32 	%r<4>;
	.reg .b64 	%rd<5>;

	mov.u64 	%SPL, __local_depot0;
	cvta.local.u64 	%SP, %SPL;
	add.u64 	%rd1, %SP, 0;
	add.u64 	%rd2, %SPL, 0;
	mov.u32 	%r1, %tid.x;
	st.local.u32 	[%rd2], %r1;
	mov.u64 	%rd3, $str;
	cvta.global.u64 	%rd4, %rd3;
	{ // callseq 0, 0
	.param .b64 param0;
	st.param.b64 	[param0], %rd4;
	.param .b64 param1;
	st.param.b64 	[param1], %rd1;
	.param .b32 retval0;
	call.uni (retval0), 
	vprintf, 
	(
	param0, 
	param1
	);
	ld.param.b32 	%r2, [retval0];
	} // callseq 0
	ret;

}


// ===== COMPILED SASS (sm_100) =====

	.target	sm_100

	.elftype	@"ET_EXEC"


//--------------------- .note.nv.tkinfo           --------------------------
	.section	.note.nv.tkinfo,"",@"SHT_NOTE"
	.sectionflags	@"SHF_NOTE_NV_TKINFO"
	.tkinfo
        /*0018*/ 	.word	0x00000002
        /*0030*/ 	.string	""
        /*0030*/ 	.string	"ptxas"
        /*0030*/ 	.string	"Cuda compilation tools, release 13.0, V13.0.88"
        /*0030*/ 	.string	"Build cuda_13.0.r13.0/compiler.36424714_0"
        /*0030*/ 	.string	"-arch sm_100 -m 64 "



//--------------------- .note.nv.cuinfo           --------------------------
	.section	.note.nv.cuinfo,"",@"SHT_NOTE"
	.sectionflags	@"SHF_NOTE_NV_CUINFO"
        /*0018*/ 	.short	0x0002
        /*001a*/ 	.short	0x0064
        /*001c*/ 	.short	0x0082
	.zero		2


//--------------------- .nv.info                  --------------------------
	.section	.nv.info,"",@"SHT_CUDA_INFO"
	.align	4


	//----- nvinfo : EIATTR_REGCOUNT
	.align		4
        /*0000*/ 	.byte	0x04, 0x2f
        /*0002*/ 	.short	(.L_2 - .L_1)
	.align		4
.L_1:
        /*0004*/ 	.word	index@(_Z12hello_kernelv)
        /*0008*/ 	.word	0x00000018


	//----- nvinfo : EIATTR_FRAME_SIZE
	.align		4
.L_2:
        /*000c*/ 	.byte	0x04, 0x11
        /*000e*/ 	.short	(.L_4 - .L_3)
	.align		4
.L_3:
        /*0010*/ 	.word	index@(_Z12hello_kernelv)
        /*0014*/ 	.word	0x00000008


	//----- nvinfo : EIATTR_MIN_STACK_SIZE
	.align		4
.L_4:
        /*0018*/ 	.byte	0x04, 0x12
        /*001a*/ 	.short	(.L_6 - .L_5)
	.align		4
.L_5:
        /*001c*/ 	.word	index@(_Z12hello_kernelv)
        /*0020*/ 	.word	0x00000008
.L_6:


//--------------------- .nv.compat                --------------------------
	.section	.nv.compat,"",@"SHT_CUDA_COMPAT_INFO"
	.align	4
        /*0000*/ 	.byte	0x02, 0x09, 0x00, 0x00, 0x02, 0x02, 0x01, 0x00, 0x02, 0x05, 0x05, 0x00, 0x03, 0x07, 0x01, 0x01
        /*0010*/ 	.byte	0x02, 0x03, 0x00, 0x00, 0x02, 0x06, 0x01, 0x00, 0x04, 0x0b, 0x08, 0x00, 0x09, 0x00, 0x00, 0x00
        /*0020*/ 	.byte	0x00, 0x00, 0x00, 0x00


//--------------------- .nv.info._Z12hello_kernelv --------------------------
	.section	.nv.info._Z12hello_kernelv,"",@"SHT_CUDA_INFO"
	.sectionflags	@""
	.align	4


	//----- nvinfo : EIATTR_CUDA_API_VERSION
	.align		4
        /*0000*/ 	.byte	0x04, 0x37
        /*0002*/ 	.short	(.L_8 - .L_7)
.L_7:
        /*0004*/ 	.word	0x00000082


	//----- nvinfo : EIATTR_SPARSE_MMA_MASK
	.align		4
.L_8:
        /*0008*/ 	.byte	0x03, 0x50
        /*000a*/ 	.short	0x0000


	//----- nvinfo : EIATTR_MAXREG_COUNT
	.align		4
        /*000c*/ 	.byte	0x03, 0x1b
        /*000e*/ 	.short	0x00ff


	//----- nvinfo : EIATTR_EXTERNS
	.align		4
        /*0010*/ 	.byte	0x04, 0x0f
        /*0012*/ 	.short	(.L_10 - .L_9)


	//   ....[0]....
	.align		4
.L_9:
        /*0014*/ 	.word	index@(vprintf)


	//----- nvinfo : EIATTR_MERCURY_ISA_VERSION
	.align		4
.L_10:
        /*0018*/ 	.byte	0x03, 0x5f
        /*001a*/ 	.short	0x0101


	//----- nvinfo : EIATTR_VRC_CTA_INIT_COUNT
	.align		4
        /*001c*/ 	.byte	0x02, 0x4a
	.zero		1
	.zero		1


	//----- nvinfo : EIATTR_SYSCALL_OFFSETS
	.align		4
        /*0020*/ 	.byte	0x04, 0x46
        /*0022*/ 	.short	(.L_12 - .L_11)


	//   ....[0]....
.L_11:
        /*0024*/ 	.word	0x000000e0


	//----- nvinfo : EIATTR_EXIT_INSTR_OFFSETS
	.align		4
.L_12:
        /*0028*/ 	.byte	0x04, 0x1c
        /*002a*/ 	.short	(.L_14 - .L_13)


	//   ....[0]....
.L_13:
        /*002c*/ 	.word	0x000000f0


	//----- nvinfo : EIATTR_SW_WAR
	.align		4
.L_14:
        /*0030*/ 	.byte	0x04, 0x36
        /*0032*/ 	.short	(.L_16 - .L_15)
.L_15:
        /*0034*/ 	.word	0x00000008
.L_16:


//--------------------- .nv.callgraph             --------------------------
	.section	.nv.callgraph,"",@"SHT_CUDA_CALLGRAPH"
	.align	4
	.sectionentsize	8
	.align		4
        /*0000*/ 	.word	0x00000000
	.align		4
        /*0004*/ 	.word	0xffffffff
	.align		4
        /*0008*/ 	.word	index@(_Z12hello_kernelv)
	.align		4
        /*000c*/ 	.word	index@(vprintf)
	.align		4
        /*0010*/ 	.word	0x00000000
	.align		4
        /*0014*/ 	.word	0xfffffffe
	.align		4
        /*0018*/ 	.word	0x00000000
	.align		4
        /*001c*/ 	.word	0xfffffffd
	.align		4
        /*0020*/ 	.word	0x00000000
	.align		4
        /*0024*/ 	.word	0xfffffffc


//--------------------- .nv.constant4             --------------------------
	.section	.nv.constant4,"a",@progbits
	.align	8
	.align		8
.nv.constant4:
        /*0000*/ 	.dword	vprintf
	.align		8
        /*0008*/ 	.dword	$str


//--------------------- .text._Z12hello_kernelv   --------------------------
	.section	.text._Z12hello_kernelv,"ax",@progbits
	.align	128
        .global         _Z12hello_kernelv
        .type           _Z12hello_kernelv,@function
        .size           _Z12hello_kernelv,(.L_x_2 - _Z12hello_kernelv)
        .other          _Z12hello_kernelv,@"STO_CUDA_ENTRY STV_DEFAULT"
_Z12hello_kernelv:
.text._Z12hello_kernelv:
[----:B------:R-:W0:Y:S01]  /*0000*/  LDC R1, c[0x0][0x37c] ;  /* 0x0000df00ff017b82 */ /* 0x000e220000000800 */
[----:B------:R-:W1:Y:S01]  /*0010*/  S2R R8, SR_TID.X ;  /* 0x0000000000087919 */ /* 0x000e620000002100 */
[----:B0-----:R-:W-:Y:S01]  /*0020*/  VIADD R1, R1, 0xfffffff8 ;  /* 0xfffffff801017836 */ /* 0x001fe20000000000 */
[----:B------:R-:W-:Y:S01]  /*0030*/  MOV R0, 0x0 ;  /* 0x0000000000007802 */ /* 0x000fe20000000f00 */
[----:B------:R-:W0:Y:S04]  /*0040*/  LDCU UR4, c[0x0][0x2f8] ;  /* 0x00005f00ff0477ac */ /* 0x000e280008000800 */
[----:B------:R2:W3:Y:S01]  /*0050*/  LDC.64 R2, c[0x4][R0] ;  /* 0x0100000000027b82 */ /* 0x0004e20000000a00 */
[----:B------:R-:W4:Y:S01]  /*0060*/  LDCU.64 UR6, c[0x4][0x8] ;  /* 0x01000100ff0677ac */ /* 0x000f220008000a00 */
[----:B------:R-:W5:Y:S01]  /*0070*/  LDCU UR5, c[0x0][0x2fc] ;  /* 0x00005f80ff0577ac */ /* 0x000f620008000800 */
[----:B0-----:R-:W-:Y:S01]  /*0080*/  IADD3 R6, P0, PT, R1, UR4, RZ ;  /* 0x0000000401067c10 */ /* 0x001fe2000ff1e0ff */
[----:B----4-:R-:W-:Y:S01]  /*0090*/  IMAD.U32 R4, RZ, RZ, UR6 ;  /* 0x00000006ff047e24 */ /* 0x010fe2000f8e00ff */
[----:B------:R-:W-:-:S03]  /*00a0*/  MOV R5, UR7 ;  /* 0x0000000700057c02 */ /* 0x000fc60008000f00 */
[----:B-----5:R-:W-:Y:S01]  /*00b0*/  IMAD.X R7, RZ, RZ, UR5, P0 ;  /* 0x00000005ff077e24 */ /* 0x020fe200080e06ff */
[----:B-1----:R2:W-:Y:S07]  /*00c0*/  STL [R1], R8 ;  /* 0x0000000801007387 */ /* 0x0025ee0000100800 */
[----:B------:R-:W-:-:S07]  /*00d0*/  LEPC R20, `(.L_x_0) ;  /* 0x000000001014794e */ /* 0x000fce0000000000 */
[----:B--23--:R-:W-:Y:S05]  /*00e0*/  CALL.ABS.NOINC R2 ;  /* 0x0000000002007343 */ /* 0x00cfea0003c00000 */
.L_x_0:
[----:B------:R-:W-:Y:S05]  /*00f0*/  EXIT ;  /* 0x000000000000794d */ /* 0x000fea0003800000 */
.L_x_1:
[----:B------:R-:W-:-:S00]  /*0100*/  BRA `(.L_x_1) ;  /* 0xfffffffc00fc7947 */ /* 0x000fc0000383ffff */
[----:B------:R-:W-:-:S00]  /*0110*/  NOP ;  /* 0x0000000000007918 */ /* 0x000fc00000000000 */
        /* <DEDUP_REMOVED lines=14> */
.L_x_2:


//--------------------- .nv.global.init           --------------------------
	.section	.nv.global.init,"aw",@progbits
.nv.global.init:
	.type		$str,@object
	.size		$str,(.L_0 - $str)
$str:
        /*0000*/ 	.byte	0x48, 0x65, 0x6c, 0x6c, 0x6f, 0x20, 0x66, 0x72, 0x6f, 0x6d, 0x20, 0x47, 0x50, 0x55, 0x20, 0x74
        /*0010*/ 	.byte	0x68, 0x72, 0x65, 0x61, 0x64, 0x20, 0x25, 0x64, 0x0a, 0x00
.L_0:


//--------------------- .nv.shared.reserved.0     --------------------------
	.section	.nv.shared.reserved.0,"aw",@nobits
	.weak		__nv_reservedSMEM_offset_0_alias
	.size		__nv_reservedSMEM_offset_0_alias, 0, 64
	.other		__nv_reservedSMEM_offset_0_alias,@"STO_CUDA_RESERVED_SHARED STV_DEFAULT"
__nv_reservedSMEM_offset_0_alias:
	.zero		0
	.zero		64


//--------------------- .nv.constant0._Z12hello_kernelv --------------------------
	.section	.nv.constant0._Z12hello_kernelv,"a",@progbits
	.sectionflags	@""
	.align	4
.nv.constant0._Z12hello_kernelv:
	.zero		896


//--------------------- SYMBOLS --------------------------

	.type		.nv.reservedSmem.offset0,@object
	.size		.nv.reservedSmem.offset0,0x4
	.type		vprintf,@function
